//
// Generated by NVIDIA NVVM Compiler
//
// Compiler Build ID: CL-36424714
// Cuda compilation tools, release 13.0, V13.0.88
// Based on NVVM 20.0.0
//

.version 9.0
.target sm_100
.address_size 64

	// .globl	_Z14windowBlockSumPiS_ii
// _ZZ14windowBlockSumPiS_iiE10blockCache has been demoted
.extern .shared .align 16 .b8 cache[];

.visible .entry _Z14windowBlockSumPiS_ii(
	.param .u64 .ptr .align 1 _Z14windowBlockSumPiS_ii_param_0,
	.param .u64 .ptr .align 1 _Z14windowBlockSumPiS_ii_param_1,
	.param .u32 _Z14windowBlockSumPiS_ii_param_2,
	.param .u32 _Z14windowBlockSumPiS_ii_param_3
)
{
	.reg .pred 	%p<10>;
	.reg .b32 	%r<46>;
	.reg .b64 	%rd<9>;
	// demoted variable
	.shared .align 4 .b8 _ZZ14windowBlockSumPiS_iiE10blockCache[1024];
	ld.param.u64 	%rd2, [_Z14windowBlockSumPiS_ii_param_0];
	ld.param.u64 	%rd3, [_Z14windowBlockSumPiS_ii_param_1];
	ld.param.u32 	%r19, [_Z14windowBlockSumPiS_ii_param_2];
	ld.param.u32 	%r20, [_Z14windowBlockSumPiS_ii_param_3];
	mov.u32 	%r1, %tid.x;
	setp.ge.s32 	%p1, %r1, %r20;
	@%p1 bra 	$L__BB0_5;
	mov.u32 	%r2, %ctaid.x;
	mov.u32 	%r3, %ntid.x;
	cvta.to.global.u64 	%rd1, %rd2;
	mov.u32 	%r40, %r1;
$L__BB0_2:
	add.s32 	%r5, %r40, %r2;
	setp.ge.s32 	%p2, %r5, %r19;
	mov.b32 	%r41, 0;
	@%p2 bra 	$L__BB0_4;
	mul.wide.s32 	%rd4, %r5, 4;
	add.s64 	%rd5, %rd1, %rd4;
	ld.global.u32 	%r41, [%rd5];
$L__BB0_4:
	shl.b32 	%r22, %r40, 2;
	mov.u32 	%r23, cache;
	add.s32 	%r24, %r23, %r22;
	st.shared.u32 	[%r24], %r41;
	add.s32 	%r40, %r40, %r3;
	setp.lt.s32 	%p3, %r40, %r20;
	@%p3 bra 	$L__BB0_2;
$L__BB0_5:
	setp.ge.s32 	%p4, %r1, %r20;
	bar.sync 	0;
	mov.b32 	%r44, 0;
	@%p4 bra 	$L__BB0_8;
	mov.b32 	%r44, 0;
	mov.u32 	%r9, %ntid.x;
	mov.u32 	%r28, cache;
	mov.u32 	%r42, %r1;
$L__BB0_7:
	shl.b32 	%r27, %r42, 2;
	add.s32 	%r29, %r28, %r27;
	ld.shared.u32 	%r30, [%r29];
	add.s32 	%r44, %r30, %r44;
	add.s32 	%r42, %r42, %r9;
	setp.lt.s32 	%p5, %r42, %r20;
	@%p5 bra 	$L__BB0_7;
$L__BB0_8:
	bar.sync 	0;
	shl.b32 	%r31, %r1, 2;
	mov.u32 	%r32, _ZZ14windowBlockSumPiS_iiE10blockCache;
	add.s32 	%r15, %r32, %r31;
	st.shared.u32 	[%r15], %r44;
	bar.sync 	0;
	mov.u32 	%r45, %ntid.x;
	setp.lt.u32 	%p6, %r45, 2;
	@%p6 bra 	$L__BB0_12;
$L__BB0_9:
	shr.u32 	%r18, %r45, 1;
	setp.ge.u32 	%p7, %r1, %r18;
	@%p7 bra 	$L__BB0_11;
	shl.b32 	%r33, %r18, 2;
	add.s32 	%r34, %r15, %r33;
	ld.shared.u32 	%r35, [%r34];
	ld.shared.u32 	%r36, [%r15];
	add.s32 	%r37, %r36, %r35;
	st.shared.u32 	[%r15], %r37;
$L__BB0_11:
	bar.sync 	0;
	setp.gt.u32 	%p8, %r45, 3;
	mov.u32 	%r45, %r18;
	@%p8 bra 	$L__BB0_9;
$L__BB0_12:
	setp.ne.s32 	%p9, %r1, 0;
	@%p9 bra 	$L__BB0_14;
	ld.shared.u32 	%r38, [_ZZ14windowBlockSumPiS_iiE10blockCache];
	mov.u32 	%r39, %ctaid.x;
	cvta.to.global.u64 	%rd6, %rd3;
	mul.wide.u32 	%rd7, %r39, 4;
	add.s64 	%rd8, %rd6, %rd7;
	st.global.u32 	[%rd8], %r38;
$L__BB0_14:
	ret;

}
	// .globl	_Z16getFinalMaxValuePiS_i
.visible .entry _Z16getFinalMaxValuePiS_i(
	.param .u64 .ptr .align 1 _Z16getFinalMaxValuePiS_i_param_0,
	.param .u64 .ptr .align 1 _Z16getFinalMaxValuePiS_i_param_1,
	.param .u32 _Z16getFinalMaxValuePiS_i_param_2
)
{
	.reg .pred 	%p<6>;
	.reg .b32 	%r<23>;
	.reg .b64 	%rd<7>;

	ld.param.u64 	%rd1, [_Z16getFinalMaxValuePiS_i_param_0];
	ld.param.u64 	%rd2, [_Z16getFinalMaxValuePiS_i_param_1];
	ld.param.u32 	%r10, [_Z16getFinalMaxValuePiS_i_param_2];
	mov.u32 	%r1, %tid.x;
	mov.u32 	%r11, %ctaid.x;
	mov.u32 	%r22, %ntid.x;
	mad.lo.s32 	%r3, %r11, %r22, %r1;
	setp.ge.s32 	%p1, %r3, %r10;
	mov.b32 	%r21, -2147483648;
	@%p1 bra 	$L__BB1_2;
	cvta.to.global.u64 	%rd3, %rd1;
	mul.wide.s32 	%rd4, %r3, 4;
	add.s64 	%rd5, %rd3, %rd4;
	ld.global.u32 	%r21, [%rd5];
$L__BB1_2:
	shl.b32 	%r12, %r1, 2;
	mov.u32 	%r13, cache;
	add.s32 	%r6, %r13, %r12;
	st.shared.u32 	[%r6], %r21;
	bar.sync 	0;
	setp.lt.u32 	%p2, %r22, 2;
	@%p2 bra 	$L__BB1_6;
$L__BB1_3:
	shr.u32 	%r8, %r22, 1;
	setp.ge.u32 	%p3, %r1, %r8;
	@%p3 bra 	$L__BB1_5;
	ld.shared.u32 	%r14, [%r6];
	shl.b32 	%r15, %r8, 2;
	add.s32 	%r16, %r6, %r15;
	ld.shared.u32 	%r17, [%r16];
	max.s32 	%r18, %r14, %r17;
	st.shared.u32 	[%r6], %r18;
$L__BB1_5:
	bar.sync 	0;
	setp.gt.u32 	%p4, %r22, 3;
	mov.u32 	%r22, %r8;
	@%p4 bra 	$L__BB1_3;
$L__BB1_6:
	setp.ne.s32 	%p5, %r1, 0;
	@%p5 bra 	$L__BB1_8;
	ld.shared.u32 	%r19, [cache];
	cvta.to.global.u64 	%rd6, %rd2;
	atom.global.max.s32 	%r20, [%rd6], %r19;
$L__BB1_8:
	ret;

}


// ===== COMPILED SASS (sm_100) =====

	.target	sm_100

	.elftype	@"ET_EXEC"


//--------------------- .note.nv.tkinfo           --------------------------
	.section	.note.nv.tkinfo,"",@"SHT_NOTE"
	.sectionflags	@"SHF_NOTE_NV_TKINFO"
	.tkinfo
        /*0018*/ 	.word	0x00000002
        /*0030*/ 	.string	""
        /*0030*/ 	.string	"ptxas"
        /*0030*/ 	.string	"Cuda compilation tools, release 13.0, V13.0.88"
        /*0030*/ 	.string	"Build cuda_13.0.r13.0/compiler.36424714_0"
        /*0030*/ 	.string	"-arch sm_100 -m 64 "



//--------------------- .note.nv.cuinfo           --------------------------
	.section	.note.nv.cuinfo,"",@"SHT_NOTE"
	.sectionflags	@"SHF_NOTE_NV_CUINFO"
        /*0018*/ 	.short	0x0002
        /*001a*/ 	.short	0x0064
        /*001c*/ 	.short	0x0082
	.zero		2


//--------------------- .nv.info                  --------------------------
	.section	.nv.info,"",@"SHT_CUDA_INFO"
	.align	4


	//----- nvinfo : EIATTR_REGCOUNT
	.align		4
        /*0000*/ 	.byte	0x04, 0x2f
        /*0002*/ 	.short	(.L_1 - .L_0)
	.align		4
.L_0:
        /*0004*/ 	.word	index@(_Z14windowBlockSumPiS_ii)
        /*0008*/ 	.word	0x00000010


	//----- nvinfo : EIATTR_FRAME_SIZE
	.align		4
.L_1:
        /*000c*/ 	.byte	0x04, 0x11
        /*000e*/ 	.short	(.L_3 - .L_2)
	.align		4
.L_2:
        /*0010*/ 	.word	index@(_Z14windowBlockSumPiS_ii)
        /*0014*/ 	.word	0x00000000


	//----- nvinfo : EIATTR_REGCOUNT
	.align		4
.L_3:
        /*0018*/ 	.byte	0x04, 0x2f
        /*001a*/ 	.short	(.L_5 - .L_4)
	.align		4
.L_4:
        /*001c*/ 	.word	index@(_Z16getFinalMaxValuePiS_i)
        /*0020*/ 	.word	0x0000000a


	//----- nvinfo : EIATTR_FRAME_SIZE
	.align		4
.L_5:
        /*0024*/ 	.byte	0x04, 0x11
        /*0026*/ 	.short	(.L_7 - .L_6)
	.align		4
.L_6:
        /*0028*/ 	.word	index@(_Z16getFinalMaxValuePiS_i)
        /*002c*/ 	.word	0x00000000


	//----- nvinfo : EIATTR_MIN_STACK_SIZE
	.align		4
.L_7:
        /*0030*/ 	.byte	0x04, 0x12
        /*0032*/ 	.short	(.L_9 - .L_8)
	.align		4
.L_8:
        /*0034*/ 	.word	index@(_Z16getFinalMaxValuePiS_i)
        /*0038*/ 	.word	0x00000000


	//----- nvinfo : EIATTR_MIN_STACK_SIZE
	.align		4
.L_9:
        /*003c*/ 	.byte	0x04, 0x12
        /*003e*/ 	.short	(.L_11 - .L_10)
	.align		4
.L_10:
        /*0040*/ 	.word	index@(_Z14windowBlockSumPiS_ii)
        /*0044*/ 	.word	0x00000000
.L_11:


//--------------------- .nv.compat                --------------------------
	.section	.nv.compat,"",@"SHT_CUDA_COMPAT_INFO"
	.align	4
        /*0000*/ 	.byte	0x02, 0x09, 0x00, 0x00, 0x02, 0x02, 0x01, 0x00, 0x02, 0x05, 0x05, 0x00, 0x03, 0x07, 0x01, 0x01
        /*0010*/ 	.byte	0x02, 0x03, 0x00, 0x00, 0x02, 0x06, 0x01, 0x00, 0x04, 0x0b, 0x08, 0x00, 0x09, 0x00, 0x00, 0x00
        /*0020*/ 	.byte	0x00, 0x00, 0x00, 0x00


//--------------------- .nv.info._Z16getFinalMaxValuePiS_i --------------------------
	.section	.nv.info._Z16getFinalMaxValuePiS_i,"",@"SHT_CUDA_INFO"
	.sectionflags	@""
	.align	4


	//----- nvinfo : EIATTR_CUDA_API_VERSION
	.align		4
        /*0000*/ 	.byte	0x04, 0x37
        /*0002*/ 	.short	(.L_13 - .L_12)
.L_12:
        /*0004*/ 	.word	0x00000082


	//----- nvinfo : EIATTR_KPARAM_INFO
	.align		4
.L_13:
        /*0008*/ 	.byte	0x04, 0x17
        /*000a*/ 	.short	(.L_15 - .L_14)
.L_14:
        /*000c*/ 	.word	0x00000000
        /*0010*/ 	.short	0x0002
        /*0012*/ 	.short	0x0010
        /*0014*/ 	.byte	0x00, 0xf0, 0x11, 0x00


	//----- nvinfo : EIATTR_KPARAM_INFO
	.align		4
.L_15:
        /*0018*/ 	.byte	0x04, 0x17
        /*001a*/ 	.short	(.L_17 - .L_16)
.L_16:
        /*001c*/ 	.word	0x00000000
        /*0020*/ 	.short	0x0001
        /*0022*/ 	.short	0x0008
        /*0024*/ 	.byte	0x00, 0xf5, 0x21, 0x00


	//----- nvinfo : EIATTR_KPARAM_INFO
	.align		4
.L_17:
        /*0028*/ 	.byte	0x04, 0x17
        /*002a*/ 	.short	(.L_19 - .L_18)
.L_18:
        /*002c*/ 	.word	0x00000000
        /*0030*/ 	.short	0x0000
        /*0032*/ 	.short	0x0000
        /*0034*/ 	.byte	0x00, 0xf5, 0x21, 0x00


	//----- nvinfo : EIATTR_SPARSE_MMA_MASK
	.align		4
.L_19:
        /*0038*/ 	.byte	0x03, 0x50
        /*003a*/ 	.short	0x0000


	//----- nvinfo : EIATTR_MAXREG_COUNT
	.align		4
        /*003c*/ 	.byte	0x03, 0x1b
        /*003e*/ 	.short	0x00ff


	//----- nvinfo : EIATTR_NUM_BARRIERS
	.align		4
        /*0040*/ 	.byte	0x02, 0x4c
        /*0042*/ 	.byte	0x01
	.zero		1


	//----- nvinfo : EIATTR_MERCURY_ISA_VERSION
	.align		4
        /*0044*/ 	.byte	0x03, 0x5f
        /*0046*/ 	.short	0x0101


	//----- nvinfo : EIATTR_VRC_CTA_INIT_COUNT
	.align		4
        /*0048*/ 	.byte	0x02, 0x4a
	.zero		1
	.zero		1


	//----- nvinfo : EIATTR_EXIT_INSTR_OFFSETS
	.align		4
        /*004c*/ 	.byte	0x04, 0x1c
        /*004e*/ 	.short	(.L_21 - .L_20)


	//   ....[0]....
.L_20:
        /*0050*/ 	.word	0x00000200


	//   ....[1]....
        /*0054*/ 	.word	0x00000270


	//----- nvinfo : EIATTR_CBANK_PARAM_SIZE
	.align		4
.L_21:
        /*0058*/ 	.byte	0x03, 0x19
        /*005a*/ 	.short	0x0014


	//----- nvinfo : EIATTR_PARAM_CBANK
	.align		4
        /*005c*/ 	.byte	0x04, 0x0a
        /*005e*/ 	.short	(.L_23 - .L_22)
	.align		4
.L_22:
        /*0060*/ 	.word	index@(.nv.constant0._Z16getFinalMaxValuePiS_i)
        /*0064*/ 	.short	0x0380
        /*0066*/ 	.short	0x0014


	//----- nvinfo : EIATTR_SW_WAR
	.align		4
.L_23:
        /*0068*/ 	.byte	0x04, 0x36
        /*006a*/ 	.short	(.L_25 - .L_24)
.L_24:
        /*006c*/ 	.word	0x00000008
.L_25:


//--------------------- .nv.info._Z14windowBlockSumPiS_ii --------------------------
	.section	.nv.info._Z14windowBlockSumPiS_ii,"",@"SHT_CUDA_INFO"
	.sectionflags	@""
	.align	4


	//----- nvinfo : EIATTR_CUDA_API_VERSION
	.align		4
        /*0000*/ 	.byte	0x04, 0x37
        /*0002*/ 	.short	(.L_27 - .L_26)
.L_26:
        /*0004*/ 	.word	0x00000082


	//----- nvinfo : EIATTR_KPARAM_INFO
	.align		4
.L_27:
        /*0008*/ 	.byte	0x04, 0x17
        /*000a*/ 	.short	(.L_29 - .L_28)
.L_28:
        /*000c*/ 	.word	0x00000000
        /*0010*/ 	.short	0x0003
        /*0012*/ 	.short	0x0014
        /*0014*/ 	.byte	0x00, 0xf0, 0x11, 0x00


	//----- nvinfo : EIATTR_KPARAM_INFO
	.align		4
.L_29:
        /*0018*/ 	.byte	0x04, 0x17
        /*001a*/ 	.short	(.L_31 - .L_30)
.L_30:
        /*001c*/ 	.word	0x00000000
        /*0020*/ 	.short	0x0002
        /*0022*/ 	.short	0x0010
        /*0024*/ 	.byte	0x00, 0xf0, 0x11, 0x00


	//----- nvinfo : EIATTR_KPARAM_INFO
	.align		4
.L_31:
        /*0028*/ 	.byte	0x04, 0x17
        /*002a*/ 	.short	(.L_33 - .L_32)
.L_32:
        /*002c*/ 	.word	0x00000000
        /*0030*/ 	.short	0x0001
        /*0032*/ 	.short	0x0008
        /*0034*/ 	.byte	0x00, 0xf5, 0x21, 0x00


	//----- nvinfo : EIATTR_KPARAM_INFO
	.align		4
.L_33:
        /*0038*/ 	.byte	0x04, 0x17
        /*003a*/ 	.short	(.L_35 - .L_34)
.L_34:
        /*003c*/ 	.word	0x00000000
        /*0040*/ 	.short	0x0000
        /*0042*/ 	.short	0x0000
        /*0044*/ 	.byte	0x00, 0xf5, 0x21, 0x00


	//----- nvinfo : EIATTR_SPARSE_MMA_MASK
	.align		4
.L_35:
        /*0048*/ 	.byte	0x03, 0x50
        /*004a*/ 	.short	0x0000


	//----- nvinfo : EIATTR_MAXREG_COUNT
	.align		4
        /*004c*/ 	.byte	0x03, 0x1b
        /*004e*/ 	.short	0x00ff


	//----- nvinfo : EIATTR_NUM_BARRIERS
	.align		4
        /*0050*/ 	.byte	0x02, 0x4c
        /*0052*/ 	.byte	0x01
	.zero		1


	//----- nvinfo : EIATTR_MERCURY_ISA_VERSION
	.align		4
        /*0054*/ 	.byte	0x03, 0x5f
        /*0056*/ 	.short	0x0101


	//----- nvinfo : EIATTR_VRC_CTA_INIT_COUNT
	.align		4
        /*0058*/ 	.byte	0x02, 0x4a
	.zero		1
	.zero		1


	//----- nvinfo : EIATTR_EXIT_INSTR_OFFSETS
	.align		4
        /*005c*/ 	.byte	0x04, 0x1c
        /*005e*/ 	.short	(.L_37 - .L_36)


	//   ....[0]....
.L_36:
        /*0060*/ 	.word	0x00000480


	//   ....[1]....
        /*0064*/ 	.word	0x00000510


	//----- nvinfo : EIATTR_CRS_STACK_SIZE
	.align		4
.L_37:
        /*0068*/ 	.byte	0x04, 0x1e
        /*006a*/ 	.short	(.L_39 - .L_38)
.L_38:
        /*006c*/ 	.word	0x00000000


	//----- nvinfo : EIATTR_CBANK_PARAM_SIZE
	.align		4
.L_39:
        /*0070*/ 	.byte	0x03, 0x19
        /*0072*/ 	.short	0x0018


	//----- nvinfo : EIATTR_PARAM_CBANK
	.align		4
        /*0074*/ 	.byte	0x04, 0x0a
        /*0076*/ 	.short	(.L_41 - .L_40)
	.align		4
.L_40:
        /*0078*/ 	.word	index@(.nv.constant0._Z14windowBlockSumPiS_ii)
        /*007c*/ 	.short	0x0380
        /*007e*/ 	.short	0x0018


	//----- nvinfo : EIATTR_SW_WAR
	.align		4
.L_41:
        /*0080*/ 	.byte	0x04, 0x36
        /*0082*/ 	.short	(.L_43 - .L_42)
.L_42:
        /*0084*/ 	.word	0x00000008
.L_43:


//--------------------- .nv.callgraph             --------------------------
	.section	.nv.callgraph,"",@"SHT_CUDA_CALLGRAPH"
	.align	4
	.sectionentsize	8
	.align		4
        /*0000*/ 	.word	0x00000000
	.align		4
        /*0004*/ 	.word	0xffffffff
	.align		4
        /*0008*/ 	.word	0x00000000
	.align		4
        /*000c*/ 	.word	0xfffffffe
	.align		4
        /*0010*/ 	.word	0x00000000
	.align		4
        /*0014*/ 	.word	0xfffffffd
	.align		4
        /*0018*/ 	.word	0x00000000
	.align		4
        /*001c*/ 	.word	0xfffffffc


//--------------------- .text._Z16getFinalMaxValuePiS_i --------------------------
	.section	.text._Z16getFinalMaxValuePiS_i,"ax",@progbits
	.align	128
        .global         _Z16getFinalMaxValuePiS_i
        .type           _Z16getFinalMaxValuePiS_i,@function
        .size           _Z16getFinalMaxValuePiS_i,(.L_x_12 - _Z16getFinalMaxValuePiS_i)
        .other          _Z16getFinalMaxValuePiS_i,@"STO_CUDA_ENTRY STV_DEFAULT"
_Z16getFinalMaxValuePiS_i:
.text._Z16getFinalMaxValuePiS_i:
[----:B------:R-:W-:Y:S01]  /*0000*/  LDC R1, c[0x0][0x37c] ;  /* 0x0000df00ff017b82 */ /* 0x000fe20000000800 */
[----:B------:R-:W0:Y:S07]  /*0010*/  S2R R7, SR_TID.X ;  /* 0x0000000000077919 */ /* 0x000e2e0000002100 */
[----:B------:R-:W0:Y:S01]  /*0020*/  S2UR UR4, SR_CTAID.X ;  /* 0x00000000000479c3 */ /* 0x000e220000002500 */
[----:B------:R-:W1:Y:S01]  /*0030*/  LDCU UR5, c[0x0][0x390] ;  /* 0x00007200ff0577ac */ /* 0x000e620008000800 */
[----:B------:R-:W-:Y:S01]  /*0040*/  IMAD.MOV.U32 R4, RZ, RZ, -0x80000000 ;  /* 0x80000000ff047424 */ /* 0x000fe200078e00ff */
[----:B------:R-:W2:Y:S05]  /*0050*/  LDCU.64 UR6, c[0x0][0x358] ;  /* 0x00006b00ff0677ac */ /* 0x000eaa0008000a00 */
[----:B------:R-:W0:Y:S02]  /*0060*/  LDC R0, c[0x0][0x360] ;  /* 0x0000d800ff007b82 */ /* 0x000e240000000800 */
[----:B0-----:R-:W-:-:S05]  /*0070*/  IMAD R5, R0, UR4, R7 ;  /* 0x0000000400057c24 */ /* 0x001fca000f8e0207 */
[----:B-1----:R-:W-:-:S13]  /*0080*/  ISETP.GE.AND P0, PT, R5, UR5, PT ;  /* 0x0000000505007c0c */ /* 0x002fda000bf06270 */
[----:B------:R-:W0:Y:S02]  /*0090*/  @!P0 LDC.64 R2, c[0x0][0x380] ;  /* 0x0000e000ff028b82 */ /* 0x000e240000000a00 */
[----:B0-----:R-:W-:-:S05]  /*00a0*/  @!P0 IMAD.WIDE R2, R5, 0x4, R2 ;  /* 0x0000000405028825 */ /* 0x001fca00078e0202 */
[----:B--2---:R-:W2:Y:S01]  /*00b0*/  @!P0 LDG.E R4, desc[UR6][R2.64] ;  /* 0x0000000602048981 */ /* 0x004ea2000c1e1900 */
[----:B------:R-:W0:Y:S01]  /*00c0*/  S2UR UR5, SR_CgaCtaId ;  /* 0x00000000000579c3 */ /* 0x000e220000008800 */
[----:B------:R-:W-:Y:S01]  /*00d0*/  UMOV UR4, 0x400 ;  /* 0x0000040000047882 */ /* 0x000fe20000000000 */
[----:B------:R-:W-:Y:S02]  /*00e0*/  ISETP.GE.U32.AND P1, PT, R0, 0x2, PT ;  /* 0x000000020000780c */ /* 0x000fe40003f26070 */
[----:B------:R-:W-:Y:S01]  /*00f0*/  ISETP.NE.AND P0, PT, R7, RZ, PT ;  /* 0x000000ff0700720c */ /* 0x000fe20003f05270 */
[----:B0-----:R-:W-:-:S06]  /*0100*/  ULEA UR4, UR5, UR4, 0x18 ;  /* 0x0000000405047291 */ /* 0x001fcc000f8ec0ff */
[----:B------:R-:W-:-:S05]  /*0110*/  LEA R5, R7, UR4, 0x2 ;  /* 0x0000000407057c11 */ /* 0x000fca000f8e10ff */
[----:B--2---:R0:W-:Y:S01]  /*0120*/  STS [R5], R4 ;  /* 0x0000000405007388 */ /* 0x0041e20000000800 */
[----:B------:R-:W-:Y:S06]  /*0130*/  BAR.SYNC.DEFER_BLOCKING 0x0 ;  /* 0x0000000000007b1d */ /* 0x000fec0000010000 */
[----:B------:R-:W-:Y:S05]  /*0140*/  @!P1 BRA `(.L_x_0) ;  /* 0x00000000002c9947 */ /* 0x000fea0003800000 */
.L_x_1:
[----:B0-----:R-:W-:-:S04]  /*0150*/  SHF.R.U32.HI R4, RZ, 0x1, R0 ;  /* 0x00000001ff047819 */ /* 0x001fc80000011600 */
[----:B------:R-:W-:-:S13]  /*0160*/  ISETP.GE.U32.AND P1, PT, R7, R4, PT ;  /* 0x000000040700720c */ /* 0x000fda0003f26070 */
[----:B------:R-:W-:Y:S01]  /*0170*/  @!P1 IMAD R3, R4, 0x4, R5 ;  /* 0x0000000404039824 */ /* 0x000fe200078e0205 */
[----:B------:R-:W-:Y:S05]  /*0180*/  @!P1 LDS R2, [R5] ;  /* 0x0000000005029984 */ /* 0x000fea0000000800 */
[----:B------:R-:W0:Y:S02]  /*0190*/  @!P1 LDS R3, [R3] ;  /* 0x0000000003039984 */ /* 0x000e240000000800 */
[----:B0-----:R-:W-:-:S05]  /*01a0*/  @!P1 VIMNMX R2, PT, PT, R2, R3, !PT ;  /* 0x0000000302029248 */ /* 0x001fca0007fe0100 */
[----:B------:R1:W-:Y:S01]  /*01b0*/  @!P1 STS [R5], R2 ;  /* 0x0000000205009388 */ /* 0x0003e20000000800 */
[----:B------:R-:W-:Y:S01]  /*01c0*/  BAR.SYNC.DEFER_BLOCKING 0x0 ;  /* 0x0000000000007b1d */ /* 0x000fe20000010000 */
[----:B------:R-:W-:Y:S01]  /*01d0*/  ISETP.GT.U32.AND P1, PT, R0, 0x3, PT ;  /* 0x000000030000780c */ /* 0x000fe20003f24070 */
[----:B------:R-:W-:-:S12]  /*01e0*/  IMAD.MOV.U32 R0, RZ, RZ, R4 ;  /* 0x000000ffff007224 */ /* 0x000fd800078e0004 */
[----:B-1----:R-:W-:Y:S05]  /*01f0*/  @P1 BRA `(.L_x_1) ;  /* 0xfffffffc00d41947 */ /* 0x002fea000383ffff */
.L_x_0:
[----:B------:R-:W-:Y:S05]  /*0200*/  @P0 EXIT ;  /* 0x000000000000094d */ /* 0x000fea0003800000 */
[----:B------:R-:W1:Y:S01]  /*0210*/  S2UR UR5, SR_CgaCtaId ;  /* 0x00000000000579c3 */ /* 0x000e620000008800 */
[----:B------:R-:W-:-:S07]  /*0220*/  UMOV UR4, 0x400 ;  /* 0x0000040000047882 */ /* 0x000fce0000000000 */
[----:B------:R-:W2:Y:S01]  /*0230*/  LDC.64 R2, c[0x0][0x388] ;  /* 0x0000e200ff027b82 */ /* 0x000ea20000000a00 */
[----:B-1----:R-:W-:-:S09]  /*0240*/  ULEA UR4, UR5, UR4, 0x18 ;  /* 0x0000000405047291 */ /* 0x002fd2000f8ec0ff */
[----:B0-----:R-:W2:Y:S04]  /*0250*/  LDS R5, [UR4] ;  /* 0x00000004ff057984 */ /* 0x001ea80008000800 */
[----:B--2---:R-:W-:Y:S01]  /*0260*/  REDG.E.MAX.S32.STRONG.GPU desc[UR6][R2.64], R5 ;  /* 0x000000050200798e */ /* 0x004fe2000d12e306 */
[----:B------:R-:W-:Y:S05]  /*0270*/  EXIT ;  /* 0x000000000000794d */ /* 0x000fea0003800000 */
.L_x_2:
[----:B------:R-:W-:-:S00]  /*0280*/  BRA `(.L_x_2) ;  /* 0xfffffffc00fc7947 */ /* 0x000fc0000383ffff */
[----:B------:R-:W-:-:S00]  /*0290*/  NOP ;  /* 0x0000000000007918 */ /* 0x000fc00000000000 */
        /* <DEDUP_REMOVED lines=14> */
.L_x_12:


//--------------------- .text._Z14windowBlockSumPiS_ii --------------------------
	.section	.text._Z14windowBlockSumPiS_ii,"ax",@progbits
	.align	128
        .global         _Z14windowBlockSumPiS_ii
        .type           _Z14windowBlockSumPiS_ii,@function
        .size           _Z14windowBlockSumPiS_ii,(.L_x_13 - _Z14windowBlockSumPiS_ii)
        .other          _Z14windowBlockSumPiS_ii,@"STO_CUDA_ENTRY STV_DEFAULT"
_Z14windowBlockSumPiS_ii:
.text._Z14windowBlockSumPiS_ii:
[----:B------:R-:W-:Y:S01]  /*0000*/  LDC R1, c[0x0][0x37c] ;  /* 0x0000df00ff017b82 */ /* 0x000fe20000000800 */
[----:B------:R-:W0:Y:S01]  /*0010*/  S2R R0, SR_TID.X ;  /* 0x0000000000007919 */ /* 0x000e220000002100 */
[----:B------:R-:W1:Y:S01]  /*0020*/  LDCU UR4, c[0x0][0x394] ;  /* 0x00007280ff0477ac */ /* 0x000e620008000800 */
[----:B------:R-:W-:Y:S01]  /*0030*/  BSSY.RECONVERGENT B0, `(.L_x_3) ;  /* 0x000001a000007945 */ /* 0x000fe20003800200 */
[----:B------:R-:W2:Y:S01]  /*0040*/  LDCU.64 UR6, c[0x0][0x358] ;  /* 0x00006b00ff0677ac */ /* 0x000ea20008000a00 */
[----:B------:R-:W3:Y:S01]  /*0050*/  LDCU UR5, c[0x0][0x394] ;  /* 0x00007280ff0577ac */ /* 0x000ee20008000800 */
[----:B-1----:R-:W-:Y:S01]  /*0060*/  IMAD.U32 R13, RZ, RZ, UR4 ;  /* 0x00000004ff0d7e24 */ /* 0x002fe2000f8e00ff */
[----:B------:R-:W1:Y:S04]  /*0070*/  LDCU UR4, c[0x0][0x390] ;  /* 0x00007200ff0477ac */ /* 0x000e680008000800 */
[----:B0-----:R-:W-:-:S13]  /*0080*/  ISETP.GE.AND P0, PT, R0, R13, PT ;  /* 0x0000000d0000720c */ /* 0x001fda0003f06270 */
[----:B-123--:R-:W-:Y:S05]  /*0090*/  @P0 BRA `(.L_x_4) ;  /* 0x00000000004c0947 */ /* 0x00efea0003800000 */
[----:B------:R-:W0:Y:S01]  /*00a0*/  S2R R7, SR_CgaCtaId ;  /* 0x0000000000077919 */ /* 0x000e220000008800 */
[----:B------:R-:W1:Y:S01]  /*00b0*/  LDC R11, c[0x0][0x360] ;  /* 0x0000d800ff0b7b82 */ /* 0x000e620000000800 */
[----:B------:R-:W-:Y:S01]  /*00c0*/  MOV R2, 0x400 ;  /* 0x0000040000027802 */ /* 0x000fe20000000f00 */
[----:B------:R-:W-:Y:S01]  /*00d0*/  IMAD.MOV.U32 R4, RZ, RZ, R0 ;  /* 0x000000ffff047224 */ /* 0x000fe200078e0000 */
[----:B------:R-:W2:Y:S03]  /*00e0*/  S2R R9, SR_CTAID.X ;  /* 0x0000000000097919 */ /* 0x000ea60000002500 */
[----:B------:R-:W-:-:S05]  /*00f0*/  VIADD R2, R2, 0x400 ;  /* 0x0000040002027836 */ /* 0x000fca0000000000 */
[----:B0-----:R-:W-:-:S07]  /*0100*/  LEA R7, R7, R2, 0x18 ;  /* 0x0000000207077211 */ /* 0x001fce00078ec0ff */
.L_x_5:
[----:B--2---:R-:W-:Y:S01]  /*0110*/  IADD3 R13, PT, PT, R9, R4, RZ ;  /* 0x00000004090d7210 */ /* 0x004fe20007ffe0ff */
[----:B0-----:R-:W-:-:S03]  /*0120*/  IMAD.MOV.U32 R5, RZ, RZ, RZ ;  /* 0x000000ffff057224 */ /* 0x001fc600078e00ff */
[----:B------:R-:W-:-:S13]  /*0130*/  ISETP.GE.AND P0, PT, R13, UR4, PT ;  /* 0x000000040d007c0c */ /* 0x000fda000bf06270 */
[----:B------:R-:W0:Y:S02]  /*0140*/  @!P0 LDC.64 R2, c[0x0][0x380] ;  /* 0x0000e000ff028b82 */ /* 0x000e240000000a00 */
[----:B0-----:R-:W-:-:S05]  /*0150*/  @!P0 IMAD.WIDE R2, R13, 0x4, R2 ;  /* 0x000000040d028825 */ /* 0x001fca00078e0202 */
[----:B------:R-:W2:Y:S01]  /*0160*/  @!P0 LDG.E R5, desc[UR6][R2.64] ;  /* 0x0000000602058981 */ /* 0x000ea2000c1e1900 */
[----:B------:R-:W-:Y:S01]  /*0170*/  IMAD R6, R4, 0x4, R7 ;  /* 0x0000000404067824 */ /* 0x000fe200078e0207 */
[----:B-1----:R-:W-:Y:S01]  /*0180*/  IADD3 R4, PT, PT, R11, R4, RZ ;  /* 0x000000040b047210 */ /* 0x002fe20007ffe0ff */
[----:B------:R-:W-:-:S05]  /*0190*/  IMAD.U32 R13, RZ, RZ, UR5 ;  /* 0x00000005ff0d7e24 */ /* 0x000fca000f8e00ff */
[----:B------:R-:W-:Y:S01]  /*01a0*/  ISETP.GE.AND P0, PT, R4, R13, PT ;  /* 0x0000000d0400720c */ /* 0x000fe20003f06270 */
[----:B--2---:R0:W-:-:S12]  /*01b0*/  STS [R6], R5 ;  /* 0x0000000506007388 */ /* 0x0041d80000000800 */
[----:B------:R-:W-:Y:S05]  /*01c0*/  @!P0 BRA `(.L_x_5) ;  /* 0xfffffffc00d08947 */ /* 0x000fea000383ffff */
.L_x_4:
[----:B------:R-:W-:Y:S05]  /*01d0*/  BSYNC.RECONVERGENT B0 ;  /* 0x0000000000007941 */ /* 0x000fea0003800200 */
.L_x_3:
[----:B------:R-:W-:Y:S01]  /*01e0*/  BAR.SYNC.DEFER_BLOCKING 0x0 ;  /* 0x0000000000007b1d */ /* 0x000fe20000010000 */
[----:B------:R-:W-:Y:S01]  /*01f0*/  ISETP.GE.AND P0, PT, R0, R13, PT ;  /* 0x0000000d0000720c */ /* 0x000fe20003f06270 */
[----:B------:R-:W-:-:S04]  /*0200*/  IMAD.MOV.U32 R2, RZ, RZ, RZ ;  /* 0x000000ffff027224 */ /* 0x000fc800078e00ff */
[----:B------:R-:W-:Y:S08]  /*0210*/  BSSY.RECONVERGENT B0, `(.L_x_6) ;  /* 0x000000f000007945 */ /* 0x000ff00003800200 */
[----:B------:R-:W-:Y:S05]  /*0220*/  @P0 BRA `(.L_x_7) ;  /* 0x0000000000340947 */ /* 0x000fea0003800000 */
[----:B------:R-:W1:Y:S01]  /*0230*/  S2R R4, SR_CgaCtaId ;  /* 0x0000000000047919 */ /* 0x000e620000008800 */
[----:B0-----:R-:W0:Y:S01]  /*0240*/  LDC R6, c[0x0][0x360] ;  /* 0x0000d800ff067b82 */ /* 0x001e220000000800 */
[----:B------:R-:W-:-:S05]  /*0250*/  MOV R2, 0x400 ;  /* 0x0000040000027802 */ /* 0x000fca0000000f00 */
[----:B------:R-:W-:Y:S02]  /*0260*/  VIADD R3, R2, 0x400 ;  /* 0x0000040002037836 */ /* 0x000fe40000000000 */
[----:B------:R-:W-:-:S03]  /*0270*/  IMAD.MOV.U32 R2, RZ, RZ, RZ ;  /* 0x000000ffff027224 */ /* 0x000fc600078e00ff */
[----:B-1----:R-:W-:Y:S02]  /*0280*/  LEA R8, R4, R3, 0x18 ;  /* 0x0000000304087211 */ /* 0x002fe400078ec0ff */
[----:B------:R-:W-:-:S07]  /*0290*/  MOV R3, R0 ;  /* 0x0000000000037202 */ /* 0x000fce0000000f00 */
.L_x_8:
[----:B------:R-:W-:Y:S02]  /*02a0*/  IMAD R4, R3, 0x4, R8 ;  /* 0x0000000403047824 */ /* 0x000fe400078e0208 */
[----:B0-----:R-:W-:-:S03]  /*02b0*/  IMAD.IADD R3, R6, 0x1, R3 ;  /* 0x0000000106037824 */ /* 0x001fc600078e0203 */
[----:B------:R-:W0:Y:S02]  /*02c0*/  LDS R5, [R4] ;  /* 0x0000000004057984 */ /* 0x000e240000000800 */
[----:B------:R-:W-:Y:S02]  /*02d0*/  ISETP.GE.AND P0, PT, R3, R13, PT ;  /* 0x0000000d0300720c */ /* 0x000fe40003f06270 */
[----:B0-----:R-:W-:-:S11]  /*02e0*/  IADD3 R2, PT, PT, R5, R2, RZ ;  /* 0x0000000205027210 */ /* 0x001fd60007ffe0ff */
[----:B------:R-:W-:Y:S05]  /*02f0*/  @!P0 BRA `(.L_x_8) ;  /* 0xfffffffc00e88947 */ /* 0x000fea000383ffff */
.L_x_7:
[----:B------:R-:W-:Y:S05]  /*0300*/  BSYNC.RECONVERGENT B0 ;  /* 0x0000000000007941 */ /* 0x000fea0003800200 */
.L_x_6:
[----:B------:R-:W1:Y:S08]  /*0310*/  S2UR UR5, SR_CgaCtaId ;  /* 0x00000000000579c3 */ /* 0x000e700000008800 */
[----:B------:R-:W-:Y:S01]  /*0320*/  BAR.SYNC.DEFER_BLOCKING 0x0 ;  /* 0x0000000000007b1d */ /* 0x000fe20000010000 */
[----:B------:R-:W-:-:S05]  /*0330*/  ISETP.NE.AND P0, PT, R0, RZ, PT ;  /* 0x000000ff0000720c */ /* 0x000fca0003f05270 */
[----:B------:R-:W-:Y:S01]  /*0340*/  UMOV UR4, 0x400 ;  /* 0x0000040000047882 */ /* 0x000fe20000000000 */
[----:B------:R-:W2:Y:S01]  /*0350*/  LDCU UR8, c[0x0][0x360] ;  /* 0x00006c00ff0877ac */ /* 0x000ea20008000800 */
[----:B-1----:R-:W-:Y:S02]  /*0360*/  ULEA UR4, UR5, UR4, 0x18 ;  /* 0x0000000405047291 */ /* 0x002fe4000f8ec0ff */
[----:B--2---:R-:W-:-:S04]  /*0370*/  UISETP.GE.U32.AND UP0, UPT, UR8, 0x2, UPT ;  /* 0x000000020800788c */ /* 0x004fc8000bf06070 */
[----:B------:R-:W-:-:S05]  /*0380*/  LEA R3, R0, UR4, 0x2 ;  /* 0x0000000400037c11 */ /* 0x000fca000f8e10ff */
[----:B------:R1:W-:Y:S01]  /*0390*/  STS [R3], R2 ;  /* 0x0000000203007388 */ /* 0x0003e20000000800 */
[----:B------:R-:W-:Y:S06]  /*03a0*/  BAR.SYNC.DEFER_BLOCKING 0x0 ;  /* 0x0000000000007b1d */ /* 0x000fec0000010000 */
[----:B------:R-:W-:Y:S05]  /*03b0*/  BRA.U !UP0, `(.L_x_9) ;  /* 0x0000000108307547 */ /* 0x000fea000b800000 */
[----:B-1----:R-:W-:-:S07]  /*03c0*/  IMAD.U32 R2, RZ, RZ, UR8 ;  /* 0x00000008ff027e24 */ /* 0x002fce000f8e00ff */
.L_x_10:
[----:B------:R-:W-:-:S04]  /*03d0*/  SHF.R.U32.HI R7, RZ, 0x1, R2 ;  /* 0x00000001ff077819 */ /* 0x000fc80000011602 */
[----:B------:R-:W-:-:S13]  /*03e0*/  ISETP.GE.U32.AND P1, PT, R0, R7, PT ;  /* 0x000000070000720c */ /* 0x000fda0003f26070 */
[----:B------:R-:W-:Y:S01]  /*03f0*/  @!P1 IMAD R4, R7, 0x4, R3 ;  /* 0x0000000407049824 */ /* 0x000fe200078e0203 */
[----:B0-----:R-:W-:Y:S05]  /*0400*/  @!P1 LDS R5, [R3] ;  /* 0x0000000003059984 */ /* 0x001fea0000000800 */
[----:B------:R-:W0:Y:S02]  /*0410*/  @!P1 LDS R4, [R4] ;  /* 0x0000000004049984 */ /* 0x000e240000000800 */
[----:B0-----:R-:W-:-:S05]  /*0420*/  @!P1 IADD3 R6, PT, PT, R4, R5, RZ ;  /* 0x0000000504069210 */ /* 0x001fca0007ffe0ff */
[----:B------:R2:W-:Y:S01]  /*0430*/  @!P1 STS [R3], R6 ;  /* 0x0000000603009388 */ /* 0x0005e20000000800 */
[----:B------:R-:W-:Y:S01]  /*0440*/  BAR.SYNC.DEFER_BLOCKING 0x0 ;  /* 0x0000000000007b1d */ /* 0x000fe20000010000 */
[----:B------:R-:W-:Y:S01]  /*0450*/  ISETP.GT.U32.AND P1, PT, R2, 0x3, PT ;  /* 0x000000030200780c */ /* 0x000fe20003f24070 */
[----:B------:R-:W-:-:S12]  /*0460*/  IMAD.MOV.U32 R2, RZ, RZ, R7 ;  /* 0x000000ffff027224 */ /* 0x000fd800078e0007 */
[----:B--2---:R-:W-:Y:S05]  /*0470*/  @P1 BRA `(.L_x_10) ;  /* 0xfffffffc00d41947 */ /* 0x004fea000383ffff */
.L_x_9:
[----:B------:R-:W-:Y:S05]  /*0480*/  @P0 EXIT ;  /* 0x000000000000094d */ /* 0x000fea0003800000 */
[----:B------:R-:W2:Y:S01]  /*0490*/  S2UR UR5, SR_CgaCtaId ;  /* 0x00000000000579c3 */ /* 0x000ea20000008800 */
[----:B------:R-:W-:Y:S01]  /*04a0*/  UMOV UR4, 0x400 ;  /* 0x0000040000047882 */ /* 0x000fe20000000000 */
[----:B------:R-:W3:Y:S06]  /*04b0*/  S2R R7, SR_CTAID.X ;  /* 0x0000000000077919 */ /* 0x000eec0000002500 */
[----:B-1----:R-:W3:Y:S01]  /*04c0*/  LDC.64 R2, c[0x0][0x388] ;  /* 0x0000e200ff027b82 */ /* 0x002ee20000000a00 */
[----:B--2---:R-:W-:-:S09]  /*04d0*/  ULEA UR4, UR5, UR4, 0x18 ;  /* 0x0000000405047291 */ /* 0x004fd2000f8ec0ff */
[----:B0-----:R-:W0:Y:S01]  /*04e0*/  LDS R5, [UR4] ;  /* 0x00000004ff057984 */ /* 0x001e220008000800 */
[----:B---3--:R-:W-:-:S05]  /*04f0*/  IMAD.WIDE.U32 R2, R7, 0x4, R2 ;  /* 0x0000000407027825 */ /* 0x008fca00078e0002 */
[----:B0-----:R-:W-:Y:S01]  /*0500*/  STG.E desc[UR6][R2.64], R5 ;  /* 0x0000000502007986 */ /* 0x001fe2000c101906 */
[----:B------:R-:W-:Y:S05]  /*0510*/  EXIT ;  /* 0x000000000000794d */ /* 0x000fea0003800000 */
.L_x_11:
        /* <DEDUP_REMOVED lines=14> */
.L_x_13:


//--------------------- .nv.shared._Z16getFinalMaxValuePiS_i --------------------------
	.section	.nv.shared._Z16getFinalMaxValuePiS_i,"aw",@nobits
	.sectionflags	@""
	.align	16
	.zero		1024


//--------------------- .nv.shared.reserved.0     --------------------------
	.section	.nv.shared.reserved.0,"aw",@nobits
	.weak		__nv_reservedSMEM_offset_0_alias
	.size		__nv_reservedSMEM_offset_0_alias, 0, 64
	.other		__nv_reservedSMEM_offset_0_alias,@"STO_CUDA_RESERVED_SHARED STV_DEFAULT"
__nv_reservedSMEM_offset_0_alias:
	.zero		0
	.zero		64


//--------------------- .nv.shared._Z14windowBlockSumPiS_ii --------------------------
	.section	.nv.shared._Z14windowBlockSumPiS_ii,"aw",@nobits
	.sectionflags	@""
	.align	16
.nv.shared._Z14windowBlockSumPiS_ii:
	.zero		2048


//--------------------- .nv.constant0._Z16getFinalMaxValuePiS_i --------------------------
	.section	.nv.constant0._Z16getFinalMaxValuePiS_i,"a",@progbits
	.sectionflags	@""
	.align	4
.nv.constant0._Z16getFinalMaxValuePiS_i:
	.zero		916


//--------------------- .nv.constant0._Z14windowBlockSumPiS_ii --------------------------
	.section	.nv.constant0._Z14windowBlockSumPiS_ii,"a",@progbits
	.sectionflags	@""
	.align	4
.nv.constant0._Z14windowBlockSumPiS_ii:
	.zero		920


//--------------------- SYMBOLS --------------------------

	.type		.nv.reservedSmem.offset0,@object
	.size		.nv.reservedSmem.offset0,0x4
	.type		.nv.reservedSmem.cap,@object
	.size		.nv.reservedSmem.cap,0x4
